//
// Generated by NVIDIA NVVM Compiler
//
// Compiler Build ID: CL-36424714
// Cuda compilation tools, release 13.0, V13.0.88
// Based on NVVM 20.0.0
//

.version 9.0
.target sm_100
.address_size 64

	// .globl	_Z3suml6MatrixS_S_

.visible .entry _Z3suml6MatrixS_S_(
	.param .u64 _Z3suml6MatrixS_S__param_0,
	.param .align 8 .b8 _Z3suml6MatrixS_S__param_1[24],
	.param .align 8 .b8 _Z3suml6MatrixS_S__param_2[24],
	.param .align 8 .b8 _Z3suml6MatrixS_S__param_3[24]
)
{
	.reg .pred 	%p<2>;
	.reg .b32 	%r<2>;
	.reg .b32 	%f<4>;
	.reg .b64 	%rd<19>;

	ld.param.u64 	%rd10, [_Z3suml6MatrixS_S__param_3+16];
	ld.param.u64 	%rd7, [_Z3suml6MatrixS_S__param_2+16];
	ld.param.u64 	%rd4, [_Z3suml6MatrixS_S__param_1+16];
	ld.param.u64 	%rd11, [_Z3suml6MatrixS_S__param_0];
	mov.u32 	%r1, %tid.x;
	cvt.u64.u32 	%rd1, %r1;
	setp.le.s64 	%p1, %rd11, %rd1;
	@%p1 bra 	$L__BB0_2;
	cvta.to.global.u64 	%rd12, %rd10;
	cvta.to.global.u64 	%rd13, %rd7;
	cvta.to.global.u64 	%rd14, %rd4;
	shl.b64 	%rd15, %rd1, 2;
	add.s64 	%rd16, %rd14, %rd15;
	ld.global.f32 	%f1, [%rd16];
	add.s64 	%rd17, %rd13, %rd15;
	ld.global.f32 	%f2, [%rd17];
	add.f32 	%f3, %f1, %f2;
	add.s64 	%rd18, %rd12, %rd15;
	st.global.f32 	[%rd18], %f3;
$L__BB0_2:
	ret;

}


// ===== COMPILED SASS (sm_100) =====

	.target	sm_100

	.elftype	@"ET_EXEC"


//--------------------- .note.nv.tkinfo           --------------------------
	.section	.note.nv.tkinfo,"",@"SHT_NOTE"
	.sectionflags	@"SHF_NOTE_NV_TKINFO"
	.tkinfo
        /*0018*/ 	.word	0x00000002
        /*0030*/ 	.string	""
        /*0030*/ 	.string	"ptxas"
        /*0030*/ 	.string	"Cuda compilation tools, release 13.0, V13.0.88"
        /*0030*/ 	.string	"Build cuda_13.0.r13.0/compiler.36424714_0"
        /*0030*/ 	.string	"-arch sm_100 -m 64 "



//--------------------- .note.nv.cuinfo           --------------------------
	.section	.note.nv.cuinfo,"",@"SHT_NOTE"
	.sectionflags	@"SHF_NOTE_NV_CUINFO"
        /*0018*/ 	.short	0x0002
        /*001a*/ 	.short	0x0064
        /*001c*/ 	.short	0x0082
	.zero		2


//--------------------- .nv.info                  --------------------------
	.section	.nv.info,"",@"SHT_CUDA_INFO"
	.align	4


	//----- nvinfo : EIATTR_REGCOUNT
	.align		4
        /*0000*/ 	.byte	0x04, 0x2f
        /*0002*/ 	.short	(.L_1 - .L_0)
	.align		4
.L_0:
        /*0004*/ 	.word	index@(_Z3suml6MatrixS_S_)
        /*0008*/ 	.word	0x0000000c


	//----- nvinfo : EIATTR_FRAME_SIZE
	.align		4
.L_1:
        /*000c*/ 	.byte	0x04, 0x11
        /*000e*/ 	.short	(.L_3 - .L_2)
	.align		4
.L_2:
        /*0010*/ 	.word	index@(_Z3suml6MatrixS_S_)
        /*0014*/ 	.word	0x00000000


	//----- nvinfo : EIATTR_MIN_STACK_SIZE
	.align		4
.L_3:
        /*0018*/ 	.byte	0x04, 0x12
        /*001a*/ 	.short	(.L_5 - .L_4)
	.align		4
.L_4:
        /*001c*/ 	.word	index@(_Z3suml6MatrixS_S_)
        /*0020*/ 	.word	0x00000000
.L_5:


//--------------------- .nv.compat                --------------------------
	.section	.nv.compat,"",@"SHT_CUDA_COMPAT_INFO"
	.align	4
        /*0000*/ 	.byte	0x02, 0x09, 0x00, 0x00, 0x02, 0x02, 0x01, 0x00, 0x02, 0x05, 0x05, 0x00, 0x03, 0x07, 0x01, 0x01
        /*0010*/ 	.byte	0x02, 0x03, 0x00, 0x00, 0x02, 0x06, 0x01, 0x00, 0x04, 0x0b, 0x08, 0x00, 0x09, 0x00, 0x00, 0x00
        /*0020*/ 	.byte	0x00, 0x00, 0x00, 0x00


//--------------------- .nv.info._Z3suml6MatrixS_S_ --------------------------
	.section	.nv.info._Z3suml6MatrixS_S_,"",@"SHT_CUDA_INFO"
	.sectionflags	@""
	.align	4


	//----- nvinfo : EIATTR_CUDA_API_VERSION
	.align		4
        /*0000*/ 	.byte	0x04, 0x37
        /*0002*/ 	.short	(.L_7 - .L_6)
.L_6:
        /*0004*/ 	.word	0x00000082


	//----- nvinfo : EIATTR_KPARAM_INFO
	.align		4
.L_7:
        /*0008*/ 	.byte	0x04, 0x17
        /*000a*/ 	.short	(.L_9 - .L_8)
.L_8:
        /*000c*/ 	.word	0x00000000
        /*0010*/ 	.short	0x0003
        /*0012*/ 	.short	0x0038
        /*0014*/ 	.byte	0x00, 0xf0, 0x61, 0x00


	//----- nvinfo : EIATTR_KPARAM_INFO
	.align		4
.L_9:
        /*0018*/ 	.byte	0x04, 0x17
        /*001a*/ 	.short	(.L_11 - .L_10)
.L_10:
        /*001c*/ 	.word	0x00000000
        /*0020*/ 	.short	0x0002
        /*0022*/ 	.short	0x0020
        /*0024*/ 	.byte	0x00, 0xf0, 0x61, 0x00


	//----- nvinfo : EIATTR_KPARAM_INFO
	.align		4
.L_11:
        /*0028*/ 	.byte	0x04, 0x17
        /*002a*/ 	.short	(.L_13 - .L_12)
.L_12:
        /*002c*/ 	.word	0x00000000
        /*0030*/ 	.short	0x0001
        /*0032*/ 	.short	0x0008
        /*0034*/ 	.byte	0x00, 0xf0, 0x61, 0x00


	//----- nvinfo : EIATTR_KPARAM_INFO
	.align		4
.L_13:
        /*0038*/ 	.byte	0x04, 0x17
        /*003a*/ 	.short	(.L_15 - .L_14)
.L_14:
        /*003c*/ 	.word	0x00000000
        /*0040*/ 	.short	0x0000
        /*0042*/ 	.short	0x0000
        /*0044*/ 	.byte	0x00, 0xf0, 0x21, 0x00


	//----- nvinfo : EIATTR_SPARSE_MMA_MASK
	.align		4
.L_15:
        /*0048*/ 	.byte	0x03, 0x50
        /*004a*/ 	.short	0x0000


	//----- nvinfo : EIATTR_MAXREG_COUNT
	.align		4
        /*004c*/ 	.byte	0x03, 0x1b
        /*004e*/ 	.short	0x00ff


	//----- nvinfo : EIATTR_MERCURY_ISA_VERSION
	.align		4
        /*0050*/ 	.byte	0x03, 0x5f
        /*0052*/ 	.short	0x0101


	//----- nvinfo : EIATTR_VRC_CTA_INIT_COUNT
	.align		4
        /*0054*/ 	.byte	0x02, 0x4a
	.zero		1
	.zero		1


	//----- nvinfo : EIATTR_EXIT_INSTR_OFFSETS
	.align		4
        /*0058*/ 	.byte	0x04, 0x1c
        /*005a*/ 	.short	(.L_17 - .L_16)


	//   ....[0]....
.L_16:
        /*005c*/ 	.word	0x00000050


	//   ....[1]....
        /*0060*/ 	.word	0x00000160


	//----- nvinfo : EIATTR_CBANK_PARAM_SIZE
	.align		4
.L_17:
        /*0064*/ 	.byte	0x03, 0x19
        /*0066*/ 	.short	0x0050


	//----- nvinfo : EIATTR_PARAM_CBANK
	.align		4
        /*0068*/ 	.byte	0x04, 0x0a
        /*006a*/ 	.short	(.L_19 - .L_18)
	.align		4
.L_18:
        /*006c*/ 	.word	index@(.nv.constant0._Z3suml6MatrixS_S_)
        /*0070*/ 	.short	0x0380
        /*0072*/ 	.short	0x0050


	//----- nvinfo : EIATTR_SW_WAR
	.align		4
.L_19:
        /*0074*/ 	.byte	0x04, 0x36
        /*0076*/ 	.short	(.L_21 - .L_20)
.L_20:
        /*0078*/ 	.word	0x00000008
.L_21:


//--------------------- .nv.callgraph             --------------------------
	.section	.nv.callgraph,"",@"SHT_CUDA_CALLGRAPH"
	.align	4
	.sectionentsize	8
	.align		4
        /*0000*/ 	.word	0x00000000
	.align		4
        /*0004*/ 	.word	0xffffffff
	.align		4
        /*0008*/ 	.word	0x00000000
	.align		4
        /*000c*/ 	.word	0xfffffffe
	.align		4
        /*0010*/ 	.word	0x00000000
	.align		4
        /*0014*/ 	.word	0xfffffffd
	.align		4
        /*0018*/ 	.word	0x00000000
	.align		4
        /*001c*/ 	.word	0xfffffffc


//--------------------- .text._Z3suml6MatrixS_S_  --------------------------
	.section	.text._Z3suml6MatrixS_S_,"ax",@progbits
	.align	128
        .global         _Z3suml6MatrixS_S_
        .type           _Z3suml6MatrixS_S_,@function
        .size           _Z3suml6MatrixS_S_,(.L_x_1 - _Z3suml6MatrixS_S_)
        .other          _Z3suml6MatrixS_S_,@"STO_CUDA_ENTRY STV_DEFAULT"
_Z3suml6MatrixS_S_:
.text._Z3suml6MatrixS_S_:
[----:B------:R-:W-:Y:S01]  /*0000*/  LDC R1, c[0x0][0x37c] ;  /* 0x0000df00ff017b82 */ /* 0x000fe20000000800 */
[----:B------:R-:W0:Y:S01]  /*0010*/  S2R R0, SR_TID.X ;  /* 0x0000000000007919 */ /* 0x000e220000002100 */
[----:B------:R-:W0:Y:S02]  /*0020*/  LDCU.64 UR4, c[0x0][0x380] ;  /* 0x00007000ff0477ac */ /* 0x000e240008000a00 */
[----:B0-----:R-:W-:-:S04]  /*0030*/  ISETP.GE.U32.AND P0, PT, R0, UR4, PT ;  /* 0x0000000400007c0c */ /* 0x001fc8000bf06070 */
[----:B------:R-:W-:-:S13]  /*0040*/  ISETP.GE.AND.EX P0, PT, RZ, UR5, PT, P0 ;  /* 0x00000005ff007c0c */ /* 0x000fda000bf06300 */
[----:B------:R-:W-:Y:S05]  /*0050*/  @P0 EXIT ;  /* 0x000000000000094d */ /* 0x000fea0003800000 */
[----:B------:R-:W0:Y:S01]  /*0060*/  LDCU.64 UR8, c[0x0][0x3b0] ;  /* 0x00007600ff0877ac */ /* 0x000e220008000a00 */
[----:B------:R-:W-:Y:S01]  /*0070*/  IMAD.SHL.U32 R6, R0, 0x4, RZ ;  /* 0x0000000400067824 */ /* 0x000fe200078e00ff */
[----:B------:R-:W-:Y:S01]  /*0080*/  SHF.R.U32.HI R0, RZ, 0x1e, R0 ;  /* 0x0000001eff007819 */ /* 0x000fe20000011600 */
[----:B------:R-:W1:Y:S01]  /*0090*/  LDCU.64 UR6, c[0x0][0x398] ;  /* 0x00007300ff0677ac */ /* 0x000e620008000a00 */
[----:B------:R-:W2:Y:S02]  /*00a0*/  LDCU.64 UR4, c[0x0][0x358] ;  /* 0x00006b00ff0477ac */ /* 0x000ea40008000a00 */
[C---:B0-----:R-:W-:Y:S02]  /*00b0*/  IADD3 R4, P1, PT, R6.reuse, UR8, RZ ;  /* 0x0000000806047c10 */ /* 0x041fe4000ff3e0ff */
[----:B-1----:R-:W-:Y:S02]  /*00c0*/  IADD3 R2, P0, PT, R6, UR6, RZ ;  /* 0x0000000606027c10 */ /* 0x002fe4000ff1e0ff */
[----:B------:R-:W-:-:S02]  /*00d0*/  IADD3.X R5, PT, PT, R0, UR9, RZ, P1, !PT ;  /* 0x0000000900057c10 */ /* 0x000fc40008ffe4ff */
[----:B------:R-:W-:Y:S01]  /*00e0*/  IADD3.X R3, PT, PT, R0, UR7, RZ, P0, !PT ;  /* 0x0000000700037c10 */ /* 0x000fe200087fe4ff */
[----:B------:R-:W0:Y:S03]  /*00f0*/  LDCU.64 UR6, c[0x0][0x3c8] ;  /* 0x00007900ff0677ac */ /* 0x000e260008000a00 */
[----:B--2---:R-:W2:Y:S04]  /*0100*/  LDG.E R5, desc[UR4][R4.64] ;  /* 0x0000000404057981 */ /* 0x004ea8000c1e1900 */
[----:B------:R-:W2:Y:S01]  /*0110*/  LDG.E R2, desc[UR4][R2.64] ;  /* 0x0000000402027981 */ /* 0x000ea2000c1e1900 */
[----:B0-----:R-:W-:-:S04]  /*0120*/  IADD3 R6, P0, PT, R6, UR6, RZ ;  /* 0x0000000606067c10 */ /* 0x001fc8000ff1e0ff */
[----:B------:R-:W-:Y:S01]  /*0130*/  IADD3.X R7, PT, PT, R0, UR7, RZ, P0, !PT ;  /* 0x0000000700077c10 */ /* 0x000fe200087fe4ff */
[----:B--2---:R-:W-:-:S05]  /*0140*/  FADD R9, R2, R5 ;  /* 0x0000000502097221 */ /* 0x004fca0000000000 */
[----:B------:R-:W-:Y:S01]  /*0150*/  STG.E desc[UR4][R6.64], R9 ;  /* 0x0000000906007986 */ /* 0x000fe2000c101904 */
[----:B------:R-:W-:Y:S05]  /*0160*/  EXIT ;  /* 0x000000000000794d */ /* 0x000fea0003800000 */
.L_x_0:
[----:B------:R-:W-:-:S00]  /*0170*/  BRA `(.L_x_0) ;  /* 0xfffffffc00fc7947 */ /* 0x000fc0000383ffff */
[----:B------:R-:W-:-:S00]  /*0180*/  NOP ;  /* 0x0000000000007918 */ /* 0x000fc00000000000 */
[----:B------:R-:W-:-:S00]  /*0190*/  NOP ;  /* 0x0000000000007918 */ /* 0x000fc00000000000 */
[----:B------:R-:W-:-:S00]  /*01a0*/  NOP ;  /* 0x0000000000007918 */ /* 0x000fc00000000000 */
[----:B------:R-:W-:-:S00]  /*01b0*/  NOP ;  /* 0x0000000000007918 */ /* 0x000fc00000000000 */
[----:B------:R-:W-:-:S00]  /*01c0*/  NOP ;  /* 0x0000000000007918 */ /* 0x000fc00000000000 */
[----:B------:R-:W-:-:S00]  /*01d0*/  NOP ;  /* 0x0000000000007918 */ /* 0x000fc00000000000 */
[----:B------:R-:W-:-:S00]  /*01e0*/  NOP ;  /* 0x0000000000007918 */ /* 0x000fc00000000000 */
[----:B------:R-:W-:-:S00]  /*01f0*/  NOP ;  /* 0x0000000000007918 */ /* 0x000fc00000000000 */
.L_x_1:


//--------------------- .nv.shared.reserved.0     --------------------------
	.section	.nv.shared.reserved.0,"aw",@nobits
	.weak		__nv_reservedSMEM_offset_0_alias
	.size		__nv_reservedSMEM_offset_0_alias, 0, 64
	.other		__nv_reservedSMEM_offset_0_alias,@"STO_CUDA_RESERVED_SHARED STV_DEFAULT"
__nv_reservedSMEM_offset_0_alias:
	.zero		0
	.zero		64


//--------------------- .nv.constant0._Z3suml6MatrixS_S_ --------------------------
	.section	.nv.constant0._Z3suml6MatrixS_S_,"a",@progbits
	.sectionflags	@""
	.align	4
.nv.constant0._Z3suml6MatrixS_S_:
	.zero		976


//--------------------- SYMBOLS --------------------------

	.type		.nv.reservedSmem.offset0,@object
	.size		.nv.reservedSmem.offset0,0x4
